//
// Generated by NVIDIA NVVM Compiler
//
// Compiler Build ID: CL-36424714
// Cuda compilation tools, release 13.0, V13.0.88
// Based on NVVM 20.0.0
//

.version 9.0
.target sm_100
.address_size 64

	// .globl	_Z7kernel0v
.extern .func  (.param .b32 func_retval0) vprintf
(
	.param .b64 vprintf_param_0,
	.param .b64 vprintf_param_1
)
;
.global .align 1 .b8 $str[9] = {107, 101, 114, 110, 101, 108, 48, 10};

.visible .entry _Z7kernel0v()
{
	.reg .b32 	%r<3>;
	.reg .b64 	%rd<3>;

	mov.u64 	%rd1, $str;
	cvta.global.u64 	%rd2, %rd1;
	{ // callseq 0, 0
	.param .b64 param0;
	st.param.b64 	[param0], %rd2;
	.param .b64 param1;
	st.param.b64 	[param1], 0;
	.param .b32 retval0;
	call.uni (retval0), 
	vprintf, 
	(
	param0, 
	param1
	);
	ld.param.b32 	%r1, [retval0];
	} // callseq 0
	ret;

}


// ===== COMPILED SASS (sm_100) =====

	.target	sm_100

	.elftype	@"ET_EXEC"


//--------------------- .note.nv.tkinfo           --------------------------
	.section	.note.nv.tkinfo,"",@"SHT_NOTE"
	.sectionflags	@"SHF_NOTE_NV_TKINFO"
	.tkinfo
        /*0018*/ 	.word	0x00000002
        /*0030*/ 	.string	""
        /*0030*/ 	.string	"ptxas"
        /*0030*/ 	.string	"Cuda compilation tools, release 13.0, V13.0.88"
        /*0030*/ 	.string	"Build cuda_13.0.r13.0/compiler.36424714_0"
        /*0030*/ 	.string	"-arch sm_100 -m 64 "



//--------------------- .note.nv.cuinfo           --------------------------
	.section	.note.nv.cuinfo,"",@"SHT_NOTE"
	.sectionflags	@"SHF_NOTE_NV_CUINFO"
        /*0018*/ 	.short	0x0002
        /*001a*/ 	.short	0x0064
        /*001c*/ 	.short	0x0082
	.zero		2


//--------------------- .nv.info                  --------------------------
	.section	.nv.info,"",@"SHT_CUDA_INFO"
	.align	4


	//----- nvinfo : EIATTR_REGCOUNT
	.align		4
        /*0000*/ 	.byte	0x04, 0x2f
        /*0002*/ 	.short	(.L_2 - .L_1)
	.align		4
.L_1:
        /*0004*/ 	.word	index@(_Z7kernel0v)
        /*0008*/ 	.word	0x00000018


	//----- nvinfo : EIATTR_FRAME_SIZE
	.align		4
.L_2:
        /*000c*/ 	.byte	0x04, 0x11
        /*000e*/ 	.short	(.L_4 - .L_3)
	.align		4
.L_3:
        /*0010*/ 	.word	index@(_Z7kernel0v)
        /*0014*/ 	.word	0x00000000


	//----- nvinfo : EIATTR_MIN_STACK_SIZE
	.align		4
.L_4:
        /*0018*/ 	.byte	0x04, 0x12
        /*001a*/ 	.short	(.L_6 - .L_5)
	.align		4
.L_5:
        /*001c*/ 	.word	index@(_Z7kernel0v)
        /*0020*/ 	.word	0x00000000
.L_6:


//--------------------- .nv.compat                --------------------------
	.section	.nv.compat,"",@"SHT_CUDA_COMPAT_INFO"
	.align	4
        /*0000*/ 	.byte	0x02, 0x09, 0x00, 0x00, 0x02, 0x02, 0x01, 0x00, 0x02, 0x05, 0x05, 0x00, 0x03, 0x07, 0x01, 0x01
        /*0010*/ 	.byte	0x02, 0x03, 0x00, 0x00, 0x02, 0x06, 0x01, 0x00, 0x04, 0x0b, 0x08, 0x00, 0x09, 0x00, 0x00, 0x00
        /*0020*/ 	.byte	0x00, 0x00, 0x00, 0x00


//--------------------- .nv.info._Z7kernel0v      --------------------------
	.section	.nv.info._Z7kernel0v,"",@"SHT_CUDA_INFO"
	.sectionflags	@""
	.align	4


	//----- nvinfo : EIATTR_CUDA_API_VERSION
	.align		4
        /*0000*/ 	.byte	0x04, 0x37
        /*0002*/ 	.short	(.L_8 - .L_7)
.L_7:
        /*0004*/ 	.word	0x00000082


	//----- nvinfo : EIATTR_SPARSE_MMA_MASK
	.align		4
.L_8:
        /*0008*/ 	.byte	0x03, 0x50
        /*000a*/ 	.short	0x0000


	//----- nvinfo : EIATTR_MAXREG_COUNT
	.align		4
        /*000c*/ 	.byte	0x03, 0x1b
        /*000e*/ 	.short	0x00ff


	//----- nvinfo : EIATTR_EXTERNS
	.align		4
        /*0010*/ 	.byte	0x04, 0x0f
        /*0012*/ 	.short	(.L_10 - .L_9)


	//   ....[0]....
	.align		4
.L_9:
        /*0014*/ 	.word	index@(vprintf)


	//----- nvinfo : EIATTR_MERCURY_ISA_VERSION
	.align		4
.L_10:
        /*0018*/ 	.byte	0x03, 0x5f
        /*001a*/ 	.short	0x0101


	//----- nvinfo : EIATTR_VRC_CTA_INIT_COUNT
	.align		4
        /*001c*/ 	.byte	0x02, 0x4a
	.zero		1
	.zero		1


	//----- nvinfo : EIATTR_SYSCALL_OFFSETS
	.align		4
        /*0020*/ 	.byte	0x04, 0x46
        /*0022*/ 	.short	(.L_12 - .L_11)


	//   ....[0]....
.L_11:
        /*0024*/ 	.word	0x00000080


	//----- nvinfo : EIATTR_EXIT_INSTR_OFFSETS
	.align		4
.L_12:
        /*0028*/ 	.byte	0x04, 0x1c
        /*002a*/ 	.short	(.L_14 - .L_13)


	//   ....[0]....
.L_13:
        /*002c*/ 	.word	0x00000090


	//----- nvinfo : EIATTR_SW_WAR
	.align		4
.L_14:
        /*0030*/ 	.byte	0x04, 0x36
        /*0032*/ 	.short	(.L_16 - .L_15)
.L_15:
        /*0034*/ 	.word	0x00000008
.L_16:


//--------------------- .nv.callgraph             --------------------------
	.section	.nv.callgraph,"",@"SHT_CUDA_CALLGRAPH"
	.align	4
	.sectionentsize	8
	.align		4
        /*0000*/ 	.word	0x00000000
	.align		4
        /*0004*/ 	.word	0xffffffff
	.align		4
        /*0008*/ 	.word	index@(_Z7kernel0v)
	.align		4
        /*000c*/ 	.word	index@(vprintf)
	.align		4
        /*0010*/ 	.word	0x00000000
	.align		4
        /*0014*/ 	.word	0xfffffffe
	.align		4
        /*0018*/ 	.word	0x00000000
	.align		4
        /*001c*/ 	.word	0xfffffffd
	.align		4
        /*0020*/ 	.word	0x00000000
	.align		4
        /*0024*/ 	.word	0xfffffffc


//--------------------- .nv.constant4             --------------------------
	.section	.nv.constant4,"a",@progbits
	.align	8
	.align		8
.nv.constant4:
        /*0000*/ 	.dword	vprintf
	.align		8
        /*0008*/ 	.dword	$str


//--------------------- .text._Z7kernel0v         --------------------------
	.section	.text._Z7kernel0v,"ax",@progbits
	.align	128
        .global         _Z7kernel0v
        .type           _Z7kernel0v,@function
        .size           _Z7kernel0v,(.L_x_2 - _Z7kernel0v)
        .other          _Z7kernel0v,@"STO_CUDA_ENTRY STV_DEFAULT"
_Z7kernel0v:
.text._Z7kernel0v:
[----:B------:R-:W0:Y:S01]  /*0000*/  LDC R1, c[0x0][0x37c] ;  /* 0x0000df00ff017b82 */ /* 0x000e220000000800 */
[----:B------:R-:W-:Y:S01]  /*0010*/  MOV R0, 0x0 ;  /* 0x0000000000007802 */ /* 0x000fe20000000f00 */
[----:B------:R-:W1:Y:S01]  /*0020*/  LDCU.64 UR4, c[0x4][0x8] ;  /* 0x01000100ff0477ac */ /* 0x000e620008000a00 */
[----:B------:R-:W-:-:S05]  /*0030*/  CS2R R6, SRZ ;  /* 0x0000000000067805 */ /* 0x000fca000001ff00 */
[----:B------:R2:W3:Y:S01]  /*0040*/  LDC.64 R2, c[0x4][R0] ;  /* 0x0100000000027b82 */ /* 0x0004e20000000a00 */
[----:B-1----:R-:W-:Y:S02]  /*0050*/  IMAD.U32 R4, RZ, RZ, UR4 ;  /* 0x00000004ff047e24 */ /* 0x002fe4000f8e00ff */
[----:B--2---:R-:W-:-:S07]  /*0060*/  IMAD.U32 R5, RZ, RZ, UR5 ;  /* 0x00000005ff057e24 */ /* 0x004fce000f8e00ff */
[----:B------:R-:W-:-:S07]  /*0070*/  LEPC R20, `(.L_x_0) ;  /* 0x000000001014794e */ /* 0x000fce0000000000 */
[----:B0--3--:R-:W-:Y:S05]  /*0080*/  CALL.ABS.NOINC R2 ;  /* 0x0000000002007343 */ /* 0x009fea0003c00000 */
.L_x_0:
[----:B------:R-:W-:Y:S05]  /*0090*/  EXIT ;  /* 0x000000000000794d */ /* 0x000fea0003800000 */
.L_x_1:
[----:B------:R-:W-:-:S00]  /*00a0*/  BRA `(.L_x_1) ;  /* 0xfffffffc00fc7947 */ /* 0x000fc0000383ffff */
[----:B------:R-:W-:-:S00]  /*00b0*/  NOP ;  /* 0x0000000000007918 */ /* 0x000fc00000000000 */
        /* <DEDUP_REMOVED lines=12> */
.L_x_2:


//--------------------- .nv.global.init           --------------------------
	.section	.nv.global.init,"aw",@progbits
.nv.global.init:
	.type		$str,@object
	.size		$str,(.L_0 - $str)
$str:
        /*0000*/ 	.byte	0x6b, 0x65, 0x72, 0x6e, 0x65, 0x6c, 0x30, 0x0a, 0x00
.L_0:


//--------------------- .nv.shared.reserved.0     --------------------------
	.section	.nv.shared.reserved.0,"aw",@nobits
	.weak		__nv_reservedSMEM_offset_0_alias
	.size		__nv_reservedSMEM_offset_0_alias, 0, 64
	.other		__nv_reservedSMEM_offset_0_alias,@"STO_CUDA_RESERVED_SHARED STV_DEFAULT"
__nv_reservedSMEM_offset_0_alias:
	.zero		0
	.zero		64


//--------------------- .nv.constant0._Z7kernel0v --------------------------
	.section	.nv.constant0._Z7kernel0v,"a",@progbits
	.sectionflags	@""
	.align	4
.nv.constant0._Z7kernel0v:
	.zero		896


//--------------------- SYMBOLS --------------------------

	.type		.nv.reservedSmem.offset0,@object
	.size		.nv.reservedSmem.offset0,0x4
	.type		vprintf,@function
